	.headerflags	@"EF_CUDA_TEXMODE_UNIFIED EF_CUDA_64BIT_ADDRESS EF_CUDA_ACCELERATORS EF_CUDA_SM90 EF_CUDA_VIRTUAL_SM(EF_CUDA_SM90)"
	.elftype	@"ET_EXEC"


//--------------------- .nv.info                  --------------------------
	.section	.nv.info,"",@"SHT_CUDA_INFO"
	.align	4


	//----- nvinfo : EIATTR_REGCOUNT
	.align		4
        /*0000*/ 	.byte	0x04, 0x2f
        /*0002*/ 	.short	(.L_1 - .L_0)
	.align		4
.L_0:
        /*0004*/ 	.word	index@(triton_poi_fused_max_pool2d_with_indices_9)
        /*0008*/ 	.word	0x0000000b


	//----- nvinfo : EIATTR_MIN_STACK_SIZE
	.align		4
.L_1:
        /*000c*/ 	.byte	0x04, 0x12
        /*000e*/ 	.short	(.L_3 - .L_2)
	.align		4
.L_2:
        /*0010*/ 	.word	index@(triton_poi_fused_max_pool2d_with_indices_9)
        /*0014*/ 	.word	0x00000000


	//----- nvinfo : EIATTR_FRAME_SIZE
	.align		4
.L_3:
        /*0018*/ 	.byte	0x04, 0x11
        /*001a*/ 	.short	(.L_5 - .L_4)
	.align		4
.L_4:
        /*001c*/ 	.word	index@(triton_poi_fused_max_pool2d_with_indices_9)
        /*0020*/ 	.word	0x00000000


	//----- nvinfo : EIATTR_MIN_STACK_SIZE
	.align		4
.L_5:
        /*0024*/ 	.byte	0x04, 0x12
        /*0026*/ 	.short	(.L_7 - .L_6)
	.align		4
.L_6:
        /*0028*/ 	.word	index@(triton_poi_fused_max_pool2d_with_indices_9)
        /*002c*/ 	.word	0x00000000
.L_7:


//--------------------- .nv.info.triton_poi_fused_max_pool2d_with_indices_9 --------------------------
	.section	.nv.info.triton_poi_fused_max_pool2d_with_indices_9,"",@"SHT_CUDA_INFO"
	.sectionflags	@""
	.align	4


	//----- nvinfo : EIATTR_CUDA_API_VERSION
	.align		4
        /*0000*/ 	.byte	0x04, 0x37
        /*0002*/ 	.short	(.L_9 - .L_8)
.L_8:
        /*0004*/ 	.word	0x0000007c


	//----- nvinfo : EIATTR_KPARAM_INFO
	.align		4
.L_9:
        /*0008*/ 	.byte	0x04, 0x17
        /*000a*/ 	.short	(.L_11 - .L_10)
.L_10:
        /*000c*/ 	.word	0x00000000
        /*0010*/ 	.short	0x0002
        /*0012*/ 	.short	0x0010
        /*0014*/ 	.byte	0x00, 0xf0, 0x11, 0x00


	//----- nvinfo : EIATTR_KPARAM_INFO
	.align		4
.L_11:
        /*0018*/ 	.byte	0x04, 0x17
        /*001a*/ 	.short	(.L_13 - .L_12)
.L_12:
        /*001c*/ 	.word	0x00000000
        /*0020*/ 	.short	0x0001
        /*0022*/ 	.short	0x0008
        /*0024*/ 	.byte	0x00, 0xf4, 0x21, 0x00


	//----- nvinfo : EIATTR_KPARAM_INFO
	.align		4
.L_13:
        /*0028*/ 	.byte	0x04, 0x17
        /*002a*/ 	.short	(.L_15 - .L_14)
.L_14:
        /*002c*/ 	.word	0x00000000
        /*0030*/ 	.short	0x0000
        /*0032*/ 	.short	0x0000
        /*0034*/ 	.byte	0x00, 0xf4, 0x21, 0x00


	//----- nvinfo : EIATTR_SPARSE_MMA_MASK
	.align		4
.L_15:
        /*0038*/ 	.byte	0x03, 0x50
        /*003a*/ 	.short	0x0000


	//----- nvinfo : EIATTR_MAXREG_COUNT
	.align		4
        /*003c*/ 	.byte	0x03, 0x1b
        /*003e*/ 	.short	0x00ff


	//----- nvinfo : EIATTR_EXIT_INSTR_OFFSETS
	.align		4
        /*0040*/ 	.byte	0x04, 0x1c
        /*0042*/ 	.short	(.L_17 - .L_16)


	//   ....[0]....
.L_16:
        /*0044*/ 	.word	0x00000200


	//   ....[1]....
        /*0048*/ 	.word	0x00000220


	//----- nvinfo : EIATTR_REQNTID
	.align		4
.L_17:
        /*004c*/ 	.byte	0x04, 0x10
        /*004e*/ 	.short	(.L_19 - .L_18)
.L_18:
        /*0050*/ 	.word	0x00000020
        /*0054*/ 	.word	0x00000001
        /*0058*/ 	.word	0x00000001


	//----- nvinfo : EIATTR_CBANK_PARAM_SIZE
	.align		4
.L_19:
        /*005c*/ 	.byte	0x03, 0x19
        /*005e*/ 	.short	0x0014


	//----- nvinfo : EIATTR_PARAM_CBANK
	.align		4
        /*0060*/ 	.byte	0x04, 0x0a
        /*0062*/ 	.short	(.L_21 - .L_20)
	.align		4
.L_20:
        /*0064*/ 	.word	index@(.nv.constant0.triton_poi_fused_max_pool2d_with_indices_9)
        /*0068*/ 	.short	0x0210
        /*006a*/ 	.short	0x0014


	//----- nvinfo : EIATTR_SW_WAR
	.align		4
.L_21:
        /*006c*/ 	.byte	0x04, 0x36
        /*006e*/ 	.short	(.L_23 - .L_22)
.L_22:
        /*0070*/ 	.word	0x00000008
.L_23:


//--------------------- .nv.callgraph             --------------------------
	.section	.nv.callgraph,"",@"SHT_CUDA_CALLGRAPH"
	.align	4
	.sectionentsize	8
	.align		4
        /*0000*/ 	.word	0x00000000
	.align		4
        /*0004*/ 	.word	0xffffffff
	.align		4
        /*0008*/ 	.word	0x00000000
	.align		4
        /*000c*/ 	.word	0xfffffffe
	.align		4
        /*0010*/ 	.word	0x00000000
	.align		4
        /*0014*/ 	.word	0xfffffffd
	.align		4
        /*0018*/ 	.word	0x00000000
	.align		4
        /*001c*/ 	.word	0xfffffffc


//--------------------- .text.triton_poi_fused_max_pool2d_with_indices_9 --------------------------
	.section	.text.triton_poi_fused_max_pool2d_with_indices_9,"ax",@progbits
	.align	128
        .global         triton_poi_fused_max_pool2d_with_indices_9
        .type           triton_poi_fused_max_pool2d_with_indices_9,@function
        .size           triton_poi_fused_max_pool2d_with_indices_9,(.L_x_1 - triton_poi_fused_max_pool2d_with_indices_9)
        .other          triton_poi_fused_max_pool2d_with_indices_9,@"STO_CUDA_ENTRY STV_DEFAULT"
triton_poi_fused_max_pool2d_with_indices_9:
.text.triton_poi_fused_max_pool2d_with_indices_9:
[----:B------:R-:W0:Y:S02]  /*0000*/  LDC R1, c[0x0][0x28] ;  /* 0x00000a00ff017b82 */ /* 0x000e240000000800 */
[----:B------:R-:W1:Y:S01]  /*0010*/  S2R R8, SR_TID.X ;  /* 0x0000000000087919 */ /* 0x000e620000002100 */
[----:B------:R-:W2:Y:S01]  /*0020*/  LDC.64 R2, c[0x0][0x210] ;  /* 0x00008400ff027b82 */ /* 0x000ea20000000a00 */
[----:B------:R-:W-:Y:S01]  /*0030*/  IMAD.MOV.U32 R4, RZ, RZ, RZ ;  /* 0x000000ffff047224 */ /* 0x000fe200078e00ff */
[----:B------:R-:W-:Y:S01]  /*0040*/  CS2R R6, SRZ ;  /* 0x0000000000067805 */ /* 0x000fe2000001ff00 */
[----:B------:R-:W3:Y:S01]  /*0050*/  S2R R5, SR_CTAID.X ;  /* 0x0000000000057919 */ /* 0x000ee20000002500 */
[----:B------:R-:W-:Y:S01]  /*0060*/  ULDC.64 UR4, c[0x0][0x208] ;  /* 0x0000820000047ab9 */ /* 0x000fe20000000a00 */
[----:B------:R-:W-:Y:S01]  /*0070*/  ULDC.64 UR6, c[0x0][0x218] ;  /* 0x0000860000067ab9 */ /* 0x000fe20000000a00 */
[----:B-1----:R-:W-:-:S05]  /*0080*/  LOP3.LUT R0, R8, 0x7, RZ, 0xc0, !PT ;  /* 0x0000000708007812 */ /* 0x002fca00078ec0ff */
[----:B---3--:R-:W-:-:S04]  /*0090*/  IMAD R0, R5, 0x8, R0 ;  /* 0x0000000805007824 */ /* 0x008fc800078e0200 */
[C---:B------:R-:W-:Y:S01]  /*00a0*/  IMAD.SHL.U32 R5, R0.reuse, 0x4, RZ ;  /* 0x0000000400057824 */ /* 0x040fe200078e00ff */
[----:B------:R-:W-:-:S03]  /*00b0*/  ISETP.GE.AND P0, PT, R0, 0x8, PT ;  /* 0x000000080000780c */ /* 0x000fc60003f06270 */
[----:B--2---:R-:W-:-:S10]  /*00c0*/  IMAD.WIDE R2, R5, 0x4, R2 ;  /* 0x0000000405027825 */ /* 0x004fd400078e0202 */
[----:B------:R-:W2:Y:S04]  /*00d0*/  @!P0 LDG.E.EL R4, desc[UR4][R2.64] ;  /* 0x0000000402048981 */ /* 0x000ea8000c2e1900 */
[----:B------:R-:W2:Y:S04]  /*00e0*/  @!P0 LDG.E.EL R7, desc[UR4][R2.64+0x4] ;  /* 0x0000040402078981 */ /* 0x000ea8000c2e1900 */
[----:B------:R-:W3:Y:S01]  /*00f0*/  @!P0 LDG.E.EL R6, desc[UR4][R2.64+0x8] ;  /* 0x0000080402068981 */ /* 0x000ee2000c2e1900 */
[----:B------:R-:W-:-:S06]  /*0100*/  IMAD.MOV.U32 R5, RZ, RZ, RZ ;  /* 0x000000ffff057224 */ /* 0x000fcc00078e00ff */
[----:B------:R1:W4:Y:S01]  /*0110*/  @!P0 LDG.E.EL R5, desc[UR4][R2.64+0xc] ;  /* 0x00000c0402058981 */ /* 0x000322000c2e1900 */
[C---:B--2---:R-:W-:Y:S02]  /*0120*/  FSETP.GT.AND P1, PT, R7.reuse, R4, PT ;  /* 0x000000040700720b */ /* 0x044fe40003f24000 */
[----:B------:R-:W-:Y:S02]  /*0130*/  FSETP.NAN.AND P0, PT, R7, R7, PT ;  /* 0x000000070700720b */ /* 0x000fe40003f08000 */
[----:B---3--:R-:W-:-:S09]  /*0140*/  FSETP.NAN.AND P3, PT, R6, R6, PT ;  /* 0x000000060600720b */ /* 0x008fd20003f68000 */
[----:B------:R-:W-:Y:S02]  /*0150*/  @!P1 FSEL R7, R7, R4, P0 ;  /* 0x0000000407079208 */ /* 0x000fe40000000000 */
[----:B------:R-:W-:Y:S02]  /*0160*/  LOP3.LUT P0, RZ, R8, 0x18, RZ, 0xc0, !PT ;  /* 0x0000001808ff7812 */ /* 0x000fe4000780c0ff */
[----:B------:R-:W-:Y:S02]  /*0170*/  FSETP.GEU.AND P2, PT, R7, R6, PT ;  /* 0x000000060700720b */ /* 0x000fe40003f4e000 */
[----:B------:R-:W-:Y:S02]  /*0180*/  ISETP.LT.AND P0, PT, R0, 0x8, !P0 ;  /* 0x000000080000780c */ /* 0x000fe40004701270 */
[----:B------:R-:W-:Y:S02]  /*0190*/  @!P3 FSEL R6, R6, R7, !P2 ;  /* 0x000000070606b208 */ /* 0x000fe40005000000 */
[----:B------:R-:W-:-:S02]  /*01a0*/  SEL R4, RZ, 0x1, !P1 ;  /* 0x00000001ff047807 */ /* 0x000fc40004800000 */
[----:B-1----:R-:W-:Y:S02]  /*01b0*/  IADD3 R2, P3, R0, UR6, RZ ;  /* 0x0000000600027c10 */ /* 0x002fe4000ff7e0ff */
[----:B----4-:R-:W-:Y:S02]  /*01c0*/  FSETP.GEU.AND P1, PT, R6, R5, PT ;  /* 0x000000050600720b */ /* 0x010fe40003f2e000 */
[----:B------:R-:W-:Y:S02]  /*01d0*/  SEL R4, R4, 0x2, P2 ;  /* 0x0000000204047807 */ /* 0x000fe40001000000 */
[----:B------:R-:W-:Y:S02]  /*01e0*/  LEA.HI.X.SX32 R3, R0, UR7, 0x1, P3 ;  /* 0x0000000700037c11 */ /* 0x000fe400098f0eff */
[----:B------:R-:W-:Y:S01]  /*01f0*/  SEL R5, R4, 0x3, P1 ;  /* 0x0000000304057807 */ /* 0x000fe20000800000 */
[----:B------:R-:W-:Y:S06]  /*0200*/  @!P0 EXIT ;  /* 0x000000000000894d */ /* 0x000fec0003800000 */
[----:B------:R-:W-:Y:S01]  /*0210*/  STG.E.U8 desc[UR4][R2.64], R5 ;  /* 0x0000000502007986 */ /* 0x000fe2000c101104 */
[----:B------:R-:W-:Y:S05]  /*0220*/  EXIT ;  /* 0x000000000000794d */ /* 0x000fea0003800000 */
.L_x_0:
[----:B------:R-:W-:-:S00]  /*0230*/  BRA `(.L_x_0) ;  /* 0xfffffffc00fc7947 */ /* 0x000fc0000383ffff */
[----:B------:R-:W-:-:S00]  /*0240*/  NOP ;  /* 0x0000000000007918 */ /* 0x000fc00000000000 */
        /* <DEDUP_REMOVED lines=11> */
.L_x_1:


//--------------------- .nv.constant0.triton_poi_fused_max_pool2d_with_indices_9 --------------------------
	.section	.nv.constant0.triton_poi_fused_max_pool2d_with_indices_9,"a",@progbits
	.sectionflags	@""
	.align	4
.nv.constant0.triton_poi_fused_max_pool2d_with_indices_9:
	.zero		548
